//
// Generated by NVIDIA NVVM Compiler
//
// Compiler Build ID: CL-36424714
// Cuda compilation tools, release 13.0, V13.0.88
// Based on NVVM 20.0.0
//

.version 9.0
.target sm_100
.address_size 64

	// .globl	_Z6conv1dPiS_
.const .align 4 .b8 kernel[28];
.extern .shared .align 16 .b8 shmem[];

.visible .entry _Z6conv1dPiS_(
	.param .u64 .ptr .align 1 _Z6conv1dPiS__param_0,
	.param .u64 .ptr .align 1 _Z6conv1dPiS__param_1
)
{
	.reg .pred 	%p<3>;
	.reg .b32 	%r<34>;
	.reg .b64 	%rd<11>;

	ld.param.u64 	%rd3, [_Z6conv1dPiS__param_0];
	ld.param.u64 	%rd2, [_Z6conv1dPiS__param_1];
	cvta.to.global.u64 	%rd1, %rd3;
	mov.u32 	%r4, %ctaid.x;
	mov.u32 	%r1, %ntid.x;
	mov.u32 	%r5, %tid.x;
	mad.lo.s32 	%r2, %r4, %r1, %r5;
	mul.wide.s32 	%rd4, %r2, 4;
	add.s64 	%rd5, %rd1, %rd4;
	ld.global.u32 	%r6, [%rd5];
	shl.b32 	%r7, %r5, 2;
	mov.u32 	%r8, shmem;
	add.s32 	%r3, %r8, %r7;
	st.shared.u32 	[%r3], %r6;
	setp.gt.u32 	%p1, %r5, 5;
	@%p1 bra 	$L__BB0_2;
	add.s32 	%r9, %r2, %r1;
	mul.wide.u32 	%rd6, %r9, 4;
	add.s64 	%rd7, %rd1, %rd6;
	ld.global.u32 	%r10, [%rd7];
	shl.b32 	%r11, %r1, 2;
	add.s32 	%r12, %r3, %r11;
	st.shared.u32 	[%r12], %r10;
$L__BB0_2:
	bar.sync 	0;
	setp.gt.s32 	%p2, %r2, 65535;
	@%p2 bra 	$L__BB0_4;
	ld.shared.u32 	%r13, [%r3];
	ld.const.u32 	%r14, [kernel];
	mul.lo.s32 	%r15, %r14, %r13;
	ld.shared.u32 	%r16, [%r3+4];
	ld.const.u32 	%r17, [kernel+4];
	mad.lo.s32 	%r18, %r17, %r16, %r15;
	ld.shared.u32 	%r19, [%r3+8];
	ld.const.u32 	%r20, [kernel+8];
	mad.lo.s32 	%r21, %r20, %r19, %r18;
	ld.shared.u32 	%r22, [%r3+12];
	ld.const.u32 	%r23, [kernel+12];
	mad.lo.s32 	%r24, %r23, %r22, %r21;
	ld.shared.u32 	%r25, [%r3+16];
	ld.const.u32 	%r26, [kernel+16];
	mad.lo.s32 	%r27, %r26, %r25, %r24;
	ld.shared.u32 	%r28, [%r3+20];
	ld.const.u32 	%r29, [kernel+20];
	mad.lo.s32 	%r30, %r29, %r28, %r27;
	ld.shared.u32 	%r31, [%r3+24];
	ld.const.u32 	%r32, [kernel+24];
	mad.lo.s32 	%r33, %r32, %r31, %r30;
	cvta.to.global.u64 	%rd8, %rd2;
	add.s64 	%rd10, %rd8, %rd4;
	st.global.u32 	[%rd10], %r33;
$L__BB0_4:
	ret;

}


// ===== COMPILED SASS (sm_100) =====

	.target	sm_100

	.elftype	@"ET_EXEC"


//--------------------- .note.nv.tkinfo           --------------------------
	.section	.note.nv.tkinfo,"",@"SHT_NOTE"
	.sectionflags	@"SHF_NOTE_NV_TKINFO"
	.tkinfo
        /*0018*/ 	.word	0x00000002
        /*0030*/ 	.string	""
        /*0030*/ 	.string	"ptxas"
        /*0030*/ 	.string	"Cuda compilation tools, release 13.0, V13.0.88"
        /*0030*/ 	.string	"Build cuda_13.0.r13.0/compiler.36424714_0"
        /*0030*/ 	.string	"-arch sm_100 -m 64 "



//--------------------- .note.nv.cuinfo           --------------------------
	.section	.note.nv.cuinfo,"",@"SHT_NOTE"
	.sectionflags	@"SHF_NOTE_NV_CUINFO"
        /*0018*/ 	.short	0x0002
        /*001a*/ 	.short	0x0064
        /*001c*/ 	.short	0x0082
	.zero		2


//--------------------- .nv.info                  --------------------------
	.section	.nv.info,"",@"SHT_CUDA_INFO"
	.align	4


	//----- nvinfo : EIATTR_REGCOUNT
	.align		4
        /*0000*/ 	.byte	0x04, 0x2f
        /*0002*/ 	.short	(.L_2 - .L_1)
	.align		4
.L_1:
        /*0004*/ 	.word	index@(_Z6conv1dPiS_)
        /*0008*/ 	.word	0x00000016


	//----- nvinfo : EIATTR_FRAME_SIZE
	.align		4
.L_2:
        /*000c*/ 	.byte	0x04, 0x11
        /*000e*/ 	.short	(.L_4 - .L_3)
	.align		4
.L_3:
        /*0010*/ 	.word	index@(_Z6conv1dPiS_)
        /*0014*/ 	.word	0x00000000


	//----- nvinfo : EIATTR_MIN_STACK_SIZE
	.align		4
.L_4:
        /*0018*/ 	.byte	0x04, 0x12
        /*001a*/ 	.short	(.L_6 - .L_5)
	.align		4
.L_5:
        /*001c*/ 	.word	index@(_Z6conv1dPiS_)
        /*0020*/ 	.word	0x00000000
.L_6:


//--------------------- .nv.compat                --------------------------
	.section	.nv.compat,"",@"SHT_CUDA_COMPAT_INFO"
	.align	4
        /*0000*/ 	.byte	0x02, 0x09, 0x00, 0x00, 0x02, 0x02, 0x01, 0x00, 0x02, 0x05, 0x05, 0x00, 0x03, 0x07, 0x01, 0x01
        /*0010*/ 	.byte	0x02, 0x03, 0x00, 0x00, 0x02, 0x06, 0x01, 0x00, 0x04, 0x0b, 0x08, 0x00, 0x09, 0x00, 0x00, 0x00
        /*0020*/ 	.byte	0x00, 0x00, 0x00, 0x00


//--------------------- .nv.info._Z6conv1dPiS_    --------------------------
	.section	.nv.info._Z6conv1dPiS_,"",@"SHT_CUDA_INFO"
	.sectionflags	@""
	.align	4


	//----- nvinfo : EIATTR_CUDA_API_VERSION
	.align		4
        /*0000*/ 	.byte	0x04, 0x37
        /*0002*/ 	.short	(.L_8 - .L_7)
.L_7:
        /*0004*/ 	.word	0x00000082


	//----- nvinfo : EIATTR_KPARAM_INFO
	.align		4
.L_8:
        /*0008*/ 	.byte	0x04, 0x17
        /*000a*/ 	.short	(.L_10 - .L_9)
.L_9:
        /*000c*/ 	.word	0x00000000
        /*0010*/ 	.short	0x0001
        /*0012*/ 	.short	0x0008
        /*0014*/ 	.byte	0x00, 0xf5, 0x21, 0x00


	//----- nvinfo : EIATTR_KPARAM_INFO
	.align		4
.L_10:
        /*0018*/ 	.byte	0x04, 0x17
        /*001a*/ 	.short	(.L_12 - .L_11)
.L_11:
        /*001c*/ 	.word	0x00000000
        /*0020*/ 	.short	0x0000
        /*0022*/ 	.short	0x0000
        /*0024*/ 	.byte	0x00, 0xf5, 0x21, 0x00


	//----- nvinfo : EIATTR_SPARSE_MMA_MASK
	.align		4
.L_12:
        /*0028*/ 	.byte	0x03, 0x50
        /*002a*/ 	.short	0x0000


	//----- nvinfo : EIATTR_MAXREG_COUNT
	.align		4
        /*002c*/ 	.byte	0x03, 0x1b
        /*002e*/ 	.short	0x00ff


	//----- nvinfo : EIATTR_NUM_BARRIERS
	.align		4
        /*0030*/ 	.byte	0x02, 0x4c
        /*0032*/ 	.byte	0x01
	.zero		1


	//----- nvinfo : EIATTR_MERCURY_ISA_VERSION
	.align		4
        /*0034*/ 	.byte	0x03, 0x5f
        /*0036*/ 	.short	0x0101


	//----- nvinfo : EIATTR_VRC_CTA_INIT_COUNT
	.align		4
        /*0038*/ 	.byte	0x02, 0x4a
	.zero		1
	.zero		1


	//----- nvinfo : EIATTR_EXIT_INSTR_OFFSETS
	.align		4
        /*003c*/ 	.byte	0x04, 0x1c
        /*003e*/ 	.short	(.L_14 - .L_13)


	//   ....[0]....
.L_13:
        /*0040*/ 	.word	0x00000160


	//   ....[1]....
        /*0044*/ 	.word	0x000002b0


	//----- nvinfo : EIATTR_CBANK_PARAM_SIZE
	.align		4
.L_14:
        /*0048*/ 	.byte	0x03, 0x19
        /*004a*/ 	.short	0x0010


	//----- nvinfo : EIATTR_PARAM_CBANK
	.align		4
        /*004c*/ 	.byte	0x04, 0x0a
        /*004e*/ 	.short	(.L_16 - .L_15)
	.align		4
.L_15:
        /*0050*/ 	.word	index@(.nv.constant0._Z6conv1dPiS_)
        /*0054*/ 	.short	0x0380
        /*0056*/ 	.short	0x0010


	//----- nvinfo : EIATTR_SW_WAR
	.align		4
.L_16:
        /*0058*/ 	.byte	0x04, 0x36
        /*005a*/ 	.short	(.L_18 - .L_17)
.L_17:
        /*005c*/ 	.word	0x00000008
.L_18:


//--------------------- .nv.callgraph             --------------------------
	.section	.nv.callgraph,"",@"SHT_CUDA_CALLGRAPH"
	.align	4
	.sectionentsize	8
	.align		4
        /*0000*/ 	.word	0x00000000
	.align		4
        /*0004*/ 	.word	0xffffffff
	.align		4
        /*0008*/ 	.word	0x00000000
	.align		4
        /*000c*/ 	.word	0xfffffffe
	.align		4
        /*0010*/ 	.word	0x00000000
	.align		4
        /*0014*/ 	.word	0xfffffffd
	.align		4
        /*0018*/ 	.word	0x00000000
	.align		4
        /*001c*/ 	.word	0xfffffffc


//--------------------- .nv.constant3             --------------------------
	.section	.nv.constant3,"a",@progbits
	.align	4
.nv.constant3:
	.type		kernel,@object
	.size		kernel,(.L_0 - kernel)
kernel:
	.zero		28
.L_0:


//--------------------- .text._Z6conv1dPiS_       --------------------------
	.section	.text._Z6conv1dPiS_,"ax",@progbits
	.align	128
        .global         _Z6conv1dPiS_
        .type           _Z6conv1dPiS_,@function
        .size           _Z6conv1dPiS_,(.L_x_1 - _Z6conv1dPiS_)
        .other          _Z6conv1dPiS_,@"STO_CUDA_ENTRY STV_DEFAULT"
_Z6conv1dPiS_:
.text._Z6conv1dPiS_:
[----:B------:R-:W-:Y:S01]  /*0000*/  LDC R1, c[0x0][0x37c] ;  /* 0x0000df00ff017b82 */ /* 0x000fe20000000800 */
[----:B------:R-:W0:Y:S07]  /*0010*/  S2R R11, SR_TID.X ;  /* 0x00000000000b7919 */ /* 0x000e2e0000002100 */
[----:B------:R-:W1:Y:S01]  /*0020*/  S2UR UR4, SR_CTAID.X ;  /* 0x00000000000479c3 */ /* 0x000e620000002500 */
[----:B------:R-:W2:Y:S07]  /*0030*/  LDCU.64 UR6, c[0x0][0x358] ;  /* 0x00006b00ff0677ac */ /* 0x000eae0008000a00 */
[----:B------:R-:W1:Y:S08]  /*0040*/  LDC R0, c[0x0][0x360] ;  /* 0x0000d800ff007b82 */ /* 0x000e700000000800 */
[----:B------:R-:W3:Y:S01]  /*0050*/  LDC.64 R4, c[0x0][0x380] ;  /* 0x0000e000ff047b82 */ /* 0x000ee20000000a00 */
[----:B0-----:R-:W-:Y:S01]  /*0060*/  ISETP.GT.U32.AND P0, PT, R11, 0x5, PT ;  /* 0x000000050b00780c */ /* 0x001fe20003f04070 */
[----:B-1----:R-:W-:-:S04]  /*0070*/  IMAD R7, R0, UR4, R11 ;  /* 0x0000000400077c24 */ /* 0x002fc8000f8e020b */
[----:B---3--:R-:W-:-:S08]  /*0080*/  IMAD.WIDE R2, R7, 0x4, R4 ;  /* 0x0000000407027825 */ /* 0x008fd000078e0204 */
[----:B------:R-:W-:Y:S01]  /*0090*/  @!P0 IADD3 R9, PT, PT, R7, R0, RZ ;  /* 0x0000000007098210 */ /* 0x000fe20007ffe0ff */
[----:B--2---:R-:W2:Y:S04]  /*00a0*/  LDG.E R2, desc[UR6][R2.64] ;  /* 0x0000000602027981 */ /* 0x004ea8000c1e1900 */
[----:B------:R-:W-:-:S06]  /*00b0*/  @!P0 IMAD.WIDE.U32 R4, R9, 0x4, R4 ;  /* 0x0000000409048825 */ /* 0x000fcc00078e0004 */
[----:B------:R-:W3:Y:S01]  /*00c0*/  @!P0 LDG.E R4, desc[UR6][R4.64] ;  /* 0x0000000604048981 */ /* 0x000ee2000c1e1900 */
[----:B------:R-:W0:Y:S01]  /*00d0*/  S2UR UR5, SR_CgaCtaId ;  /* 0x00000000000579c3 */ /* 0x000e220000008800 */
[----:B------:R-:W-:Y:S02]  /*00e0*/  UMOV UR4, 0x400 ;  /* 0x0000040000047882 */ /* 0x000fe40000000000 */
[----:B0-----:R-:W-:-:S06]  /*00f0*/  ULEA UR4, UR5, UR4, 0x18 ;  /* 0x0000000405047291 */ /* 0x001fcc000f8ec0ff */
[----:B------:R-:W-:-:S04]  /*0100*/  LEA R9, R11, UR4, 0x2 ;  /* 0x000000040b097c11 */ /* 0x000fc8000f8e10ff */
[----:B------:R-:W-:Y:S02]  /*0110*/  @!P0 LEA R11, R0, R9, 0x2 ;  /* 0x00000009000b8211 */ /* 0x000fe400078e10ff */
[----:B------:R-:W-:Y:S01]  /*0120*/  ISETP.GT.AND P1, PT, R7, 0xffff, PT ;  /* 0x0000ffff0700780c */ /* 0x000fe20003f24270 */
[----:B--2---:R0:W-:Y:S04]  /*0130*/  STS [R9], R2 ;  /* 0x0000000209007388 */ /* 0x0041e80000000800 */
[----:B---3--:R0:W-:Y:S01]  /*0140*/  @!P0 STS [R11], R4 ;  /* 0x000000040b008388 */ /* 0x0081e20000000800 */
[----:B------:R-:W-:Y:S07]  /*0150*/  BAR.SYNC.DEFER_BLOCKING 0x0 ;  /* 0x0000000000007b1d */ /* 0x000fee0000010000 */
[----:B------:R-:W-:Y:S05]  /*0160*/  @P1 EXIT ;  /* 0x000000000000194d */ /* 0x000fea0003800000 */
[----:B------:R-:W1:Y:S01]  /*0170*/  LDS R0, [R9] ;  /* 0x0000000009007984 */ /* 0x000e620000000800 */
[----:B------:R-:W1:Y:S01]  /*0180*/  LDCU.128 UR8, c[0x3][URZ] ;  /* 0x00c00000ff0877ac */ /* 0x000e620008000c00 */
[----:B0-----:R-:W0:Y:S02]  /*0190*/  LDC.64 R2, c[0x0][0x388] ;  /* 0x0000e200ff027b82 */ /* 0x001e240000000a00 */
[----:B------:R-:W2:Y:S01]  /*01a0*/  LDS R5, [R9+0x4] ;  /* 0x0000040009057984 */ /* 0x000ea20000000800 */
[----:B------:R-:W3:Y:S03]  /*01b0*/  LDCU.64 UR4, c[0x3][0x10] ;  /* 0x00c00200ff0477ac */ /* 0x000ee60008000a00 */
[----:B------:R-:W4:Y:S04]  /*01c0*/  LDS R11, [R9+0x8] ;  /* 0x00000800090b7984 */ /* 0x000f280000000800 */
[----:B------:R-:W5:Y:S04]  /*01d0*/  LDS R13, [R9+0xc] ;  /* 0x00000c00090d7984 */ /* 0x000f680000000800 */
[----:B------:R-:W3:Y:S04]  /*01e0*/  LDS R15, [R9+0x10] ;  /* 0x00001000090f7984 */ /* 0x000ee80000000800 */
[----:B------:R-:W3:Y:S04]  /*01f0*/  LDS R17, [R9+0x14] ;  /* 0x0000140009117984 */ /* 0x000ee80000000800 */
[----:B------:R-:W3:Y:S01]  /*0200*/  LDS R19, [R9+0x18] ;  /* 0x0000180009137984 */ /* 0x000ee20000000800 */
[----:B0-----:R-:W-:-:S04]  /*0210*/  IMAD.WIDE R2, R7, 0x4, R2 ;  /* 0x0000000407027825 */ /* 0x001fc800078e0202 */
[----:B-1----:R-:W-:Y:S01]  /*0220*/  IMAD R0, R0, UR8, RZ ;  /* 0x0000000800007c24 */ /* 0x002fe2000f8e02ff */
[----:B------:R-:W0:Y:S03]  /*0230*/  LDCU UR8, c[0x3][0x18] ;  /* 0x00c00300ff0877ac */ /* 0x000e260008000800 */
[----:B--2---:R-:W-:-:S04]  /*0240*/  IMAD R0, R5, UR9, R0 ;  /* 0x0000000905007c24 */ /* 0x004fc8000f8e0200 */
[----:B----4-:R-:W-:-:S04]  /*0250*/  IMAD R0, R11, UR10, R0 ;  /* 0x0000000a0b007c24 */ /* 0x010fc8000f8e0200 */
[----:B-----5:R-:W-:-:S04]  /*0260*/  IMAD R0, R13, UR11, R0 ;  /* 0x0000000b0d007c24 */ /* 0x020fc8000f8e0200 */
[----:B---3--:R-:W-:-:S04]  /*0270*/  IMAD R0, R15, UR4, R0 ;  /* 0x000000040f007c24 */ /* 0x008fc8000f8e0200 */
[----:B------:R-:W-:-:S04]  /*0280*/  IMAD R0, R17, UR5, R0 ;  /* 0x0000000511007c24 */ /* 0x000fc8000f8e0200 */
[----:B0-----:R-:W-:-:S05]  /*0290*/  IMAD R19, R19, UR8, R0 ;  /* 0x0000000813137c24 */ /* 0x001fca000f8e0200 */
[----:B------:R-:W-:Y:S01]  /*02a0*/  STG.E desc[UR6][R2.64], R19 ;  /* 0x0000001302007986 */ /* 0x000fe2000c101906 */
[----:B------:R-:W-:Y:S05]  /*02b0*/  EXIT ;  /* 0x000000000000794d */ /* 0x000fea0003800000 */
.L_x_0:
[----:B------:R-:W-:-:S00]  /*02c0*/  BRA `(.L_x_0) ;  /* 0xfffffffc00fc7947 */ /* 0x000fc0000383ffff */
[----:B------:R-:W-:-:S00]  /*02d0*/  NOP ;  /* 0x0000000000007918 */ /* 0x000fc00000000000 */
        /* <DEDUP_REMOVED lines=10> */
.L_x_1:


//--------------------- .nv.shared._Z6conv1dPiS_  --------------------------
	.section	.nv.shared._Z6conv1dPiS_,"aw",@nobits
	.sectionflags	@""
	.align	16
	.zero		1024


//--------------------- .nv.shared.reserved.0     --------------------------
	.section	.nv.shared.reserved.0,"aw",@nobits
	.weak		__nv_reservedSMEM_offset_0_alias
	.size		__nv_reservedSMEM_offset_0_alias, 0, 64
	.other		__nv_reservedSMEM_offset_0_alias,@"STO_CUDA_RESERVED_SHARED STV_DEFAULT"
__nv_reservedSMEM_offset_0_alias:
	.zero		0
	.zero		64


//--------------------- .nv.constant0._Z6conv1dPiS_ --------------------------
	.section	.nv.constant0._Z6conv1dPiS_,"a",@progbits
	.sectionflags	@""
	.align	4
.nv.constant0._Z6conv1dPiS_:
	.zero		912


//--------------------- SYMBOLS --------------------------

	.type		.nv.reservedSmem.offset0,@object
	.size		.nv.reservedSmem.offset0,0x4
	.type		.nv.reservedSmem.cap,@object
	.size		.nv.reservedSmem.cap,0x4
